//
// Generated by NVIDIA NVVM Compiler
//
// Compiler Build ID: CL-36424714
// Cuda compilation tools, release 13.0, V13.0.88
// Based on NVVM 20.0.0
//

.version 9.0
.target sm_100
.address_size 64

	// .globl	_Z23createIncrementingArrayPfi

.visible .entry _Z23createIncrementingArrayPfi(
	.param .u64 .ptr .align 1 _Z23createIncrementingArrayPfi_param_0,
	.param .u32 _Z23createIncrementingArrayPfi_param_1
)
{
	.reg .pred 	%p<2>;
	.reg .b32 	%r<6>;
	.reg .b32 	%f<2>;
	.reg .b64 	%rd<5>;

	ld.param.u64 	%rd1, [_Z23createIncrementingArrayPfi_param_0];
	ld.param.u32 	%r2, [_Z23createIncrementingArrayPfi_param_1];
	mov.u32 	%r3, %ctaid.x;
	mov.u32 	%r4, %ntid.x;
	mov.u32 	%r5, %tid.x;
	mad.lo.s32 	%r1, %r3, %r4, %r5;
	setp.ge.s32 	%p1, %r1, %r2;
	@%p1 bra 	$L__BB0_2;
	cvta.to.global.u64 	%rd2, %rd1;
	cvt.rn.f32.s32 	%f1, %r1;
	mul.wide.s32 	%rd3, %r1, 4;
	add.s64 	%rd4, %rd2, %rd3;
	st.global.f32 	[%rd4], %f1;
$L__BB0_2:
	ret;

}


// ===== COMPILED SASS (sm_100) =====

	.target	sm_100

	.elftype	@"ET_EXEC"


//--------------------- .note.nv.tkinfo           --------------------------
	.section	.note.nv.tkinfo,"",@"SHT_NOTE"
	.sectionflags	@"SHF_NOTE_NV_TKINFO"
	.tkinfo
        /*0018*/ 	.word	0x00000002
        /*0030*/ 	.string	""
        /*0030*/ 	.string	"ptxas"
        /*0030*/ 	.string	"Cuda compilation tools, release 13.0, V13.0.88"
        /*0030*/ 	.string	"Build cuda_13.0.r13.0/compiler.36424714_0"
        /*0030*/ 	.string	"-arch sm_100 -m 64 "



//--------------------- .note.nv.cuinfo           --------------------------
	.section	.note.nv.cuinfo,"",@"SHT_NOTE"
	.sectionflags	@"SHF_NOTE_NV_CUINFO"
        /*0018*/ 	.short	0x0002
        /*001a*/ 	.short	0x0064
        /*001c*/ 	.short	0x0082
	.zero		2


//--------------------- .nv.info                  --------------------------
	.section	.nv.info,"",@"SHT_CUDA_INFO"
	.align	4


	//----- nvinfo : EIATTR_REGCOUNT
	.align		4
        /*0000*/ 	.byte	0x04, 0x2f
        /*0002*/ 	.short	(.L_1 - .L_0)
	.align		4
.L_0:
        /*0004*/ 	.word	index@(_Z23createIncrementingArrayPfi)
        /*0008*/ 	.word	0x0000000a


	//----- nvinfo : EIATTR_FRAME_SIZE
	.align		4
.L_1:
        /*000c*/ 	.byte	0x04, 0x11
        /*000e*/ 	.short	(.L_3 - .L_2)
	.align		4
.L_2:
        /*0010*/ 	.word	index@(_Z23createIncrementingArrayPfi)
        /*0014*/ 	.word	0x00000000


	//----- nvinfo : EIATTR_MIN_STACK_SIZE
	.align		4
.L_3:
        /*0018*/ 	.byte	0x04, 0x12
        /*001a*/ 	.short	(.L_5 - .L_4)
	.align		4
.L_4:
        /*001c*/ 	.word	index@(_Z23createIncrementingArrayPfi)
        /*0020*/ 	.word	0x00000000
.L_5:


//--------------------- .nv.compat                --------------------------
	.section	.nv.compat,"",@"SHT_CUDA_COMPAT_INFO"
	.align	4
        /*0000*/ 	.byte	0x02, 0x09, 0x00, 0x00, 0x02, 0x02, 0x01, 0x00, 0x02, 0x05, 0x05, 0x00, 0x03, 0x07, 0x01, 0x01
        /*0010*/ 	.byte	0x02, 0x03, 0x00, 0x00, 0x02, 0x06, 0x01, 0x00, 0x04, 0x0b, 0x08, 0x00, 0x09, 0x00, 0x00, 0x00
        /*0020*/ 	.byte	0x00, 0x00, 0x00, 0x00


//--------------------- .nv.info._Z23createIncrementingArrayPfi --------------------------
	.section	.nv.info._Z23createIncrementingArrayPfi,"",@"SHT_CUDA_INFO"
	.sectionflags	@""
	.align	4


	//----- nvinfo : EIATTR_CUDA_API_VERSION
	.align		4
        /*0000*/ 	.byte	0x04, 0x37
        /*0002*/ 	.short	(.L_7 - .L_6)
.L_6:
        /*0004*/ 	.word	0x00000082


	//----- nvinfo : EIATTR_KPARAM_INFO
	.align		4
.L_7:
        /*0008*/ 	.byte	0x04, 0x17
        /*000a*/ 	.short	(.L_9 - .L_8)
.L_8:
        /*000c*/ 	.word	0x00000000
        /*0010*/ 	.short	0x0001
        /*0012*/ 	.short	0x0008
        /*0014*/ 	.byte	0x00, 0xf0, 0x11, 0x00


	//----- nvinfo : EIATTR_KPARAM_INFO
	.align		4
.L_9:
        /*0018*/ 	.byte	0x04, 0x17
        /*001a*/ 	.short	(.L_11 - .L_10)
.L_10:
        /*001c*/ 	.word	0x00000000
        /*0020*/ 	.short	0x0000
        /*0022*/ 	.short	0x0000
        /*0024*/ 	.byte	0x00, 0xf5, 0x21, 0x00


	//----- nvinfo : EIATTR_SPARSE_MMA_MASK
	.align		4
.L_11:
        /*0028*/ 	.byte	0x03, 0x50
        /*002a*/ 	.short	0x0000


	//----- nvinfo : EIATTR_MAXREG_COUNT
	.align		4
        /*002c*/ 	.byte	0x03, 0x1b
        /*002e*/ 	.short	0x00ff


	//----- nvinfo : EIATTR_MERCURY_ISA_VERSION
	.align		4
        /*0030*/ 	.byte	0x03, 0x5f
        /*0032*/ 	.short	0x0101


	//----- nvinfo : EIATTR_VRC_CTA_INIT_COUNT
	.align		4
        /*0034*/ 	.byte	0x02, 0x4a
	.zero		1
	.zero		1


	//----- nvinfo : EIATTR_EXIT_INSTR_OFFSETS
	.align		4
        /*0038*/ 	.byte	0x04, 0x1c
        /*003a*/ 	.short	(.L_13 - .L_12)


	//   ....[0]....
.L_12:
        /*003c*/ 	.word	0x00000070


	//   ....[1]....
        /*0040*/ 	.word	0x000000d0


	//----- nvinfo : EIATTR_CBANK_PARAM_SIZE
	.align		4
.L_13:
        /*0044*/ 	.byte	0x03, 0x19
        /*0046*/ 	.short	0x000c


	//----- nvinfo : EIATTR_PARAM_CBANK
	.align		4
        /*0048*/ 	.byte	0x04, 0x0a
        /*004a*/ 	.short	(.L_15 - .L_14)
	.align		4
.L_14:
        /*004c*/ 	.word	index@(.nv.constant0._Z23createIncrementingArrayPfi)
        /*0050*/ 	.short	0x0380
        /*0052*/ 	.short	0x000c


	//----- nvinfo : EIATTR_SW_WAR
	.align		4
.L_15:
        /*0054*/ 	.byte	0x04, 0x36
        /*0056*/ 	.short	(.L_17 - .L_16)
.L_16:
        /*0058*/ 	.word	0x00000008
.L_17:


//--------------------- .nv.callgraph             --------------------------
	.section	.nv.callgraph,"",@"SHT_CUDA_CALLGRAPH"
	.align	4
	.sectionentsize	8
	.align		4
        /*0000*/ 	.word	0x00000000
	.align		4
        /*0004*/ 	.word	0xffffffff
	.align		4
        /*0008*/ 	.word	0x00000000
	.align		4
        /*000c*/ 	.word	0xfffffffe
	.align		4
        /*0010*/ 	.word	0x00000000
	.align		4
        /*0014*/ 	.word	0xfffffffd
	.align		4
        /*0018*/ 	.word	0x00000000
	.align		4
        /*001c*/ 	.word	0xfffffffc


//--------------------- .text._Z23createIncrementingArrayPfi --------------------------
	.section	.text._Z23createIncrementingArrayPfi,"ax",@progbits
	.align	128
        .global         _Z23createIncrementingArrayPfi
        .type           _Z23createIncrementingArrayPfi,@function
        .size           _Z23createIncrementingArrayPfi,(.L_x_1 - _Z23createIncrementingArrayPfi)
        .other          _Z23createIncrementingArrayPfi,@"STO_CUDA_ENTRY STV_DEFAULT"
_Z23createIncrementingArrayPfi:
.text._Z23createIncrementingArrayPfi:
[----:B------:R-:W-:Y:S01]  /*0000*/  LDC R1, c[0x0][0x37c] ;  /* 0x0000df00ff017b82 */ /* 0x000fe20000000800 */
[----:B------:R-:W0:Y:S07]  /*0010*/  S2R R0, SR_TID.X ;  /* 0x0000000000007919 */ /* 0x000e2e0000002100 */
[----:B------:R-:W0:Y:S01]  /*0020*/  S2UR UR4, SR_CTAID.X ;  /* 0x00000000000479c3 */ /* 0x000e220000002500 */
[----:B------:R-:W1:Y:S07]  /*0030*/  LDCU UR5, c[0x0][0x388] ;  /* 0x00007100ff0577ac */ /* 0x000e6e0008000800 */
[----:B------:R-:W0:Y:S02]  /*0040*/  LDC R5, c[0x0][0x360] ;  /* 0x0000d800ff057b82 */ /* 0x000e240000000800 */
[----:B0-----:R-:W-:-:S05]  /*0050*/  IMAD R5, R5, UR4, R0 ;  /* 0x0000000405057c24 */ /* 0x001fca000f8e0200 */
[----:B-1----:R-:W-:-:S13]  /*0060*/  ISETP.GE.AND P0, PT, R5, UR5, PT ;  /* 0x0000000505007c0c */ /* 0x002fda000bf06270 */
[----:B------:R-:W-:Y:S05]  /*0070*/  @P0 EXIT ;  /* 0x000000000000094d */ /* 0x000fea0003800000 */
[----:B------:R-:W0:Y:S01]  /*0080*/  LDC.64 R2, c[0x0][0x380] ;  /* 0x0000e000ff027b82 */ /* 0x000e220000000a00 */
[----:B------:R-:W1:Y:S01]  /*0090*/  LDCU.64 UR4, c[0x0][0x358] ;  /* 0x00006b00ff0477ac */ /* 0x000e620008000a00 */
[----:B------:R-:W-:Y:S01]  /*00a0*/  I2FP.F32.S32 R7, R5 ;  /* 0x0000000500077245 */ /* 0x000fe20000201400 */
[----:B0-----:R-:W-:-:S05]  /*00b0*/  IMAD.WIDE R2, R5, 0x4, R2 ;  /* 0x0000000405027825 */ /* 0x001fca00078e0202 */
[----:B-1----:R-:W-:Y:S01]  /*00c0*/  STG.E desc[UR4][R2.64], R7 ;  /* 0x0000000702007986 */ /* 0x002fe2000c101904 */
[----:B------:R-:W-:Y:S05]  /*00d0*/  EXIT ;  /* 0x000000000000794d */ /* 0x000fea0003800000 */
.L_x_0:
[----:B------:R-:W-:-:S00]  /*00e0*/  BRA `(.L_x_0) ;  /* 0xfffffffc00fc7947 */ /* 0x000fc0000383ffff */
[----:B------:R-:W-:-:S00]  /*00f0*/  NOP ;  /* 0x0000000000007918 */ /* 0x000fc00000000000 */
        /* <DEDUP_REMOVED lines=8> */
.L_x_1:


//--------------------- .nv.shared.reserved.0     --------------------------
	.section	.nv.shared.reserved.0,"aw",@nobits
	.weak		__nv_reservedSMEM_offset_0_alias
	.size		__nv_reservedSMEM_offset_0_alias, 0, 64
	.other		__nv_reservedSMEM_offset_0_alias,@"STO_CUDA_RESERVED_SHARED STV_DEFAULT"
__nv_reservedSMEM_offset_0_alias:
	.zero		0
	.zero		64


//--------------------- .nv.constant0._Z23createIncrementingArrayPfi --------------------------
	.section	.nv.constant0._Z23createIncrementingArrayPfi,"a",@progbits
	.sectionflags	@""
	.align	4
.nv.constant0._Z23createIncrementingArrayPfi:
	.zero		908


//--------------------- SYMBOLS --------------------------

	.type		.nv.reservedSmem.offset0,@object
	.size		.nv.reservedSmem.offset0,0x4
